	.headerflags	@"EF_CUDA_TEXMODE_UNIFIED EF_CUDA_64BIT_ADDRESS EF_CUDA_ACCELERATORS EF_CUDA_SM90 EF_CUDA_VIRTUAL_SM(EF_CUDA_SM90)"
	.elftype	@"ET_EXEC"


//--------------------- .nv.info                  --------------------------
	.section	.nv.info,"",@"SHT_CUDA_INFO"
	.align	4


	//----- nvinfo : EIATTR_REGCOUNT
	.align		4
        /*0000*/ 	.byte	0x04, 0x2f
        /*0002*/ 	.short	(.L_1 - .L_0)
	.align		4
.L_0:
        /*0004*/ 	.word	index@(triton_poi_fused_addmm_leaky_relu_2)
        /*0008*/ 	.word	0x0000000e


	//----- nvinfo : EIATTR_MIN_STACK_SIZE
	.align		4
.L_1:
        /*000c*/ 	.byte	0x04, 0x12
        /*000e*/ 	.short	(.L_3 - .L_2)
	.align		4
.L_2:
        /*0010*/ 	.word	index@(triton_poi_fused_addmm_leaky_relu_2)
        /*0014*/ 	.word	0x00000000


	//----- nvinfo : EIATTR_FRAME_SIZE
	.align		4
.L_3:
        /*0018*/ 	.byte	0x04, 0x11
        /*001a*/ 	.short	(.L_5 - .L_4)
	.align		4
.L_4:
        /*001c*/ 	.word	index@(triton_poi_fused_addmm_leaky_relu_2)
        /*0020*/ 	.word	0x00000000


	//----- nvinfo : EIATTR_MIN_STACK_SIZE
	.align		4
.L_5:
        /*0024*/ 	.byte	0x04, 0x12
        /*0026*/ 	.short	(.L_7 - .L_6)
	.align		4
.L_6:
        /*0028*/ 	.word	index@(triton_poi_fused_addmm_leaky_relu_2)
        /*002c*/ 	.word	0x00000000
.L_7:


//--------------------- .nv.info.triton_poi_fused_addmm_leaky_relu_2 --------------------------
	.section	.nv.info.triton_poi_fused_addmm_leaky_relu_2,"",@"SHT_CUDA_INFO"
	.sectionflags	@""
	.align	4


	//----- nvinfo : EIATTR_CUDA_API_VERSION
	.align		4
        /*0000*/ 	.byte	0x04, 0x37
        /*0002*/ 	.short	(.L_9 - .L_8)
.L_8:
        /*0004*/ 	.word	0x0000007c


	//----- nvinfo : EIATTR_KPARAM_INFO
	.align		4
.L_9:
        /*0008*/ 	.byte	0x04, 0x17
        /*000a*/ 	.short	(.L_11 - .L_10)
.L_10:
        /*000c*/ 	.word	0x00000000
        /*0010*/ 	.short	0x0003
        /*0012*/ 	.short	0x0018
        /*0014*/ 	.byte	0x00, 0xf0, 0x11, 0x00


	//----- nvinfo : EIATTR_KPARAM_INFO
	.align		4
.L_11:
        /*0018*/ 	.byte	0x04, 0x17
        /*001a*/ 	.short	(.L_13 - .L_12)
.L_12:
        /*001c*/ 	.word	0x00000000
        /*0020*/ 	.short	0x0002
        /*0022*/ 	.short	0x0010
        /*0024*/ 	.byte	0x00, 0xf4, 0x21, 0x00


	//----- nvinfo : EIATTR_KPARAM_INFO
	.align		4
.L_13:
        /*0028*/ 	.byte	0x04, 0x17
        /*002a*/ 	.short	(.L_15 - .L_14)
.L_14:
        /*002c*/ 	.word	0x00000000
        /*0030*/ 	.short	0x0001
        /*0032*/ 	.short	0x0008
        /*0034*/ 	.byte	0x00, 0xf4, 0x21, 0x00


	//----- nvinfo : EIATTR_KPARAM_INFO
	.align		4
.L_15:
        /*0038*/ 	.byte	0x04, 0x17
        /*003a*/ 	.short	(.L_17 - .L_16)
.L_16:
        /*003c*/ 	.word	0x00000000
        /*0040*/ 	.short	0x0000
        /*0042*/ 	.short	0x0000
        /*0044*/ 	.byte	0x00, 0xf4, 0x21, 0x00


	//----- nvinfo : EIATTR_SPARSE_MMA_MASK
	.align		4
.L_17:
        /*0048*/ 	.byte	0x03, 0x50
        /*004a*/ 	.short	0x0000


	//----- nvinfo : EIATTR_MAXREG_COUNT
	.align		4
        /*004c*/ 	.byte	0x03, 0x1b
        /*004e*/ 	.short	0x00ff


	//----- nvinfo : EIATTR_EXIT_INSTR_OFFSETS
	.align		4
        /*0050*/ 	.byte	0x04, 0x1c
        /*0052*/ 	.short	(.L_19 - .L_18)


	//   ....[0]....
.L_18:
        /*0054*/ 	.word	0x000001c0


	//   ....[1]....
        /*0058*/ 	.word	0x000001e0


	//----- nvinfo : EIATTR_REQNTID
	.align		4
.L_19:
        /*005c*/ 	.byte	0x04, 0x10
        /*005e*/ 	.short	(.L_21 - .L_20)
.L_20:
        /*0060*/ 	.word	0x00000080
        /*0064*/ 	.word	0x00000001
        /*0068*/ 	.word	0x00000001


	//----- nvinfo : EIATTR_CBANK_PARAM_SIZE
	.align		4
.L_21:
        /*006c*/ 	.byte	0x03, 0x19
        /*006e*/ 	.short	0x001c


	//----- nvinfo : EIATTR_PARAM_CBANK
	.align		4
        /*0070*/ 	.byte	0x04, 0x0a
        /*0072*/ 	.short	(.L_23 - .L_22)
	.align		4
.L_22:
        /*0074*/ 	.word	index@(.nv.constant0.triton_poi_fused_addmm_leaky_relu_2)
        /*0078*/ 	.short	0x0210
        /*007a*/ 	.short	0x001c


	//----- nvinfo : EIATTR_SW_WAR
	.align		4
.L_23:
        /*007c*/ 	.byte	0x04, 0x36
        /*007e*/ 	.short	(.L_25 - .L_24)
.L_24:
        /*0080*/ 	.word	0x00000008
.L_25:


//--------------------- .nv.callgraph             --------------------------
	.section	.nv.callgraph,"",@"SHT_CUDA_CALLGRAPH"
	.align	4
	.sectionentsize	8
	.align		4
        /*0000*/ 	.word	0x00000000
	.align		4
        /*0004*/ 	.word	0xffffffff
	.align		4
        /*0008*/ 	.word	0x00000000
	.align		4
        /*000c*/ 	.word	0xfffffffe
	.align		4
        /*0010*/ 	.word	0x00000000
	.align		4
        /*0014*/ 	.word	0xfffffffd
	.align		4
        /*0018*/ 	.word	0x00000000
	.align		4
        /*001c*/ 	.word	0xfffffffc


//--------------------- .text.triton_poi_fused_addmm_leaky_relu_2 --------------------------
	.section	.text.triton_poi_fused_addmm_leaky_relu_2,"ax",@progbits
	.align	128
        .global         triton_poi_fused_addmm_leaky_relu_2
        .type           triton_poi_fused_addmm_leaky_relu_2,@function
        .size           triton_poi_fused_addmm_leaky_relu_2,(.L_x_1 - triton_poi_fused_addmm_leaky_relu_2)
        .other          triton_poi_fused_addmm_leaky_relu_2,@"STO_CUDA_ENTRY STV_DEFAULT"
triton_poi_fused_addmm_leaky_relu_2:
.text.triton_poi_fused_addmm_leaky_relu_2:
[----:B------:R-:W0:Y:S02]  /*0000*/  LDC R1, c[0x0][0x28] ;  /* 0x00000a00ff017b82 */ /* 0x000e240000000800 */
[----:B------:R-:W1:Y:S01]  /*0010*/  S2R R0, SR_TID.X ;  /* 0x0000000000007919 */ /* 0x000e620000002100 */
[----:B------:R-:W2:Y:S01]  /*0020*/  LDC.64 R4, c[0x0][0x218] ;  /* 0x00008600ff047b82 */ /* 0x000ea20000000a00 */
[----:B------:R-:W-:Y:S01]  /*0030*/  ULDC.64 UR4, c[0x0][0x208] ;  /* 0x0000820000047ab9 */ /* 0x000fe20000000a00 */
[----:B------:R-:W-:Y:S01]  /*0040*/  ULDC.64 UR6, c[0x0][0x220] ;  /* 0x0000880000067ab9 */ /* 0x000fe20000000a00 */
[----:B------:R-:W3:Y:S05]  /*0050*/  S2R R7, SR_CTAID.X ;  /* 0x0000000000077919 */ /* 0x000eea0000002500 */
[----:B------:R-:W4:Y:S01]  /*0060*/  LDC.64 R2, c[0x0][0x210] ;  /* 0x00008400ff027b82 */ /* 0x000f220000000a00 */
[----:B-1----:R-:W-:-:S02]  /*0070*/  LOP3.LUT R0, R0, 0x7f, RZ, 0xc0, !PT ;  /* 0x0000007f00007812 */ /* 0x002fc400078ec0ff */
[----:B---3--:R-:W-:-:S03]  /*0080*/  SHF.R.S32.HI R6, RZ, 0x18, R7 ;  /* 0x00000018ff067819 */ /* 0x008fc60000011407 */
[----:B------:R-:W-:Y:S01]  /*0090*/  IMAD R7, R7, 0x80, R0 ;  /* 0x0000008007077824 */ /* 0x000fe200078e0200 */
[----:B------:R-:W-:-:S03]  /*00a0*/  SGXT R0, R6, 0x1 ;  /* 0x000000010600781a */ /* 0x000fc60000000200 */
[C---:B----4-:R-:W-:Y:S01]  /*00b0*/  IMAD.WIDE R2, R7.reuse, 0x4, R2 ;  /* 0x0000000407027825 */ /* 0x050fe200078e0202 */
[----:B------:R-:W-:Y:S02]  /*00c0*/  ISETP.GE.AND P1, PT, R7, 0x400, PT ;  /* 0x000004000700780c */ /* 0x000fe40003f26270 */
[----:B------:R-:W-:-:S04]  /*00d0*/  LEA.HI R0, R0, R7, RZ, 0x8 ;  /* 0x0000000700007211 */ /* 0x000fc800078f40ff */
[----:B------:R-:W-:-:S05]  /*00e0*/  LOP3.LUT R0, R0, 0xffffff00, RZ, 0xc0, !PT ;  /* 0xffffff0000007812 */ /* 0x000fca00078ec0ff */
[----:B------:R-:W-:Y:S02]  /*00f0*/  IMAD.IADD R9, R7, 0x1, -R0 ;  /* 0x0000000107097824 */ /* 0x000fe400078e0a00 */
[----:B------:R-:W-:Y:S02]  /*0100*/  IMAD.MOV.U32 R0, RZ, RZ, RZ ;  /* 0x000000ffff007224 */ /* 0x000fe400078e00ff */
[----:B--2---:R-:W-:-:S04]  /*0110*/  IMAD.WIDE R4, R9, 0x4, R4 ;  /* 0x0000000409047825 */ /* 0x004fc800078e0204 */
[----:B------:R-:W-:Y:S01]  /*0120*/  IMAD.MOV.U32 R9, RZ, RZ, RZ ;  /* 0x000000ffff097224 */ /* 0x000fe200078e00ff */
[----:B------:R-:W2:Y:S05]  /*0130*/  @!P1 LDG.E R0, desc[UR4][R2.64] ;  /* 0x0000000402009981 */ /* 0x000eaa000c1e1900 */
[----:B------:R-:W2:Y:S01]  /*0140*/  @!P1 LDG.E.EL R9, desc[UR4][R4.64] ;  /* 0x0000000404099981 */ /* 0x000ea2000c2e1900 */
[----:B------:R-:W-:-:S04]  /*0150*/  IADD3 R6, P2, R7, UR6, RZ ;  /* 0x0000000607067c10 */ /* 0x000fc8000ff5e0ff */
[----:B------:R-:W-:Y:S02]  /*0160*/  LEA.HI.X.SX32 R7, R7, UR7, 0x1, P2 ;  /* 0x0000000707077c11 */ /* 0x000fe400090f0eff */
[----:B--2---:R-:W-:Y:S01]  /*0170*/  FSETP.GT.AND P0, PT, R0, -R9, PT ;  /* 0x800000090000720b */ /* 0x004fe20003f04000 */
[----:B------:R-:W-:-:S03]  /*0180*/  FADD R9, R9, R0 ;  /* 0x0000000009097221 */ /* 0x000fc60000000000 */
[----:B------:R-:W-:-:S05]  /*0190*/  SEL R11, RZ, 0x1, !P0 ;  /* 0x00000001ff0b7807 */ /* 0x000fca0004000000 */
[----:B------:R1:W-:Y:S04]  /*01a0*/  @!P1 STG.E.U8 desc[UR4][R6.64], R11 ;  /* 0x0000000b06009986 */ /* 0x0003e8000c101104 */
[----:B------:R-:W-:Y:S01]  /*01b0*/  @!P0 FMUL R9, R9, 0.20000000298023223877 ;  /* 0x3e4ccccd09098820 */ /* 0x000fe20000400000 */
[----:B------:R-:W-:Y:S06]  /*01c0*/  @P1 EXIT ;  /* 0x000000000000194d */ /* 0x000fec0003800000 */
[----:B------:R-:W-:Y:S01]  /*01d0*/  STG.E desc[UR4][R2.64], R9 ;  /* 0x0000000902007986 */ /* 0x000fe2000c101904 */
[----:B------:R-:W-:Y:S05]  /*01e0*/  EXIT ;  /* 0x000000000000794d */ /* 0x000fea0003800000 */
.L_x_0:
[----:B------:R-:W-:-:S00]  /*01f0*/  BRA `(.L_x_0) ;  /* 0xfffffffc00fc7947 */ /* 0x000fc0000383ffff */
[----:B------:R-:W-:-:S00]  /*0200*/  NOP ;  /* 0x0000000000007918 */ /* 0x000fc00000000000 */
[----:B------:R-:W-:-:S00]  /*0210*/  NOP ;  /* 0x0000000000007918 */ /* 0x000fc00000000000 */
[----:B------:R-:W-:-:S00]  /*0220*/  NOP ;  /* 0x0000000000007918 */ /* 0x000fc00000000000 */
[----:B------:R-:W-:-:S00]  /*0230*/  NOP ;  /* 0x0000000000007918 */ /* 0x000fc00000000000 */
[----:B------:R-:W-:-:S00]  /*0240*/  NOP ;  /* 0x0000000000007918 */ /* 0x000fc00000000000 */
[----:B------:R-:W-:-:S00]  /*0250*/  NOP ;  /* 0x0000000000007918 */ /* 0x000fc00000000000 */
[----:B------:R-:W-:-:S00]  /*0260*/  NOP ;  /* 0x0000000000007918 */ /* 0x000fc00000000000 */
[----:B------:R-:W-:-:S00]  /*0270*/  NOP ;  /* 0x0000000000007918 */ /* 0x000fc00000000000 */
.L_x_1:


//--------------------- .nv.constant0.triton_poi_fused_addmm_leaky_relu_2 --------------------------
	.section	.nv.constant0.triton_poi_fused_addmm_leaky_relu_2,"a",@progbits
	.sectionflags	@""
	.align	4
.nv.constant0.triton_poi_fused_addmm_leaky_relu_2:
	.zero		556
